	.headerflags	@"EF_CUDA_TEXMODE_UNIFIED EF_CUDA_64BIT_ADDRESS EF_CUDA_SM86 EF_CUDA_VIRTUAL_SM(EF_CUDA_SM86)"
	.elftype	@"ET_EXEC"


//--------------------- .nv.info                  --------------------------
	.section	.nv.info,"",@"SHT_CUDA_INFO"
	.align	4


	//----- nvinfo : EIATTR_REGCOUNT
	.align		4
        /*0000*/ 	.byte	0x04, 0x2f
        /*0002*/ 	.short	(.L_1 - .L_0)
	.align		4
.L_0:
        /*0004*/ 	.word	index@(triton_poi_fused__to_copy_11)
        /*0008*/ 	.word	0x0000000a


	//----- nvinfo : EIATTR_MIN_STACK_SIZE
	.align		4
.L_1:
        /*000c*/ 	.byte	0x04, 0x12
        /*000e*/ 	.short	(.L_3 - .L_2)
	.align		4
.L_2:
        /*0010*/ 	.word	index@(triton_poi_fused__to_copy_11)
        /*0014*/ 	.word	0x00000000


	//----- nvinfo : EIATTR_FRAME_SIZE
	.align		4
.L_3:
        /*0018*/ 	.byte	0x04, 0x11
        /*001a*/ 	.short	(.L_5 - .L_4)
	.align		4
.L_4:
        /*001c*/ 	.word	index@(triton_poi_fused__to_copy_11)
        /*0020*/ 	.word	0x00000000


	//----- nvinfo : EIATTR_MIN_STACK_SIZE
	.align		4
.L_5:
        /*0024*/ 	.byte	0x04, 0x12
        /*0026*/ 	.short	(.L_7 - .L_6)
	.align		4
.L_6:
        /*0028*/ 	.word	index@(triton_poi_fused__to_copy_11)
        /*002c*/ 	.word	0x00000000
.L_7:


//--------------------- .nv.info.triton_poi_fused__to_copy_11 --------------------------
	.section	.nv.info.triton_poi_fused__to_copy_11,"",@"SHT_CUDA_INFO"
	.sectionflags	@""
	.align	4


	//----- nvinfo : EIATTR_CUDA_API_VERSION
	.align		4
        /*0000*/ 	.byte	0x04, 0x37
        /*0002*/ 	.short	(.L_9 - .L_8)
.L_8:
        /*0004*/ 	.word	0x0000007c


	//----- nvinfo : EIATTR_SW2861232_WAR
	.align		4
.L_9:
        /*0008*/ 	.byte	0x01, 0x35
	.zero		2


	//----- nvinfo : EIATTR_PARAM_CBANK
	.align		4
        /*000c*/ 	.byte	0x04, 0x0a
        /*000e*/ 	.short	(.L_11 - .L_10)
	.align		4
.L_10:
        /*0010*/ 	.word	index@(.nv.constant0.triton_poi_fused__to_copy_11)
        /*0014*/ 	.short	0x0160
        /*0016*/ 	.short	0x0020


	//----- nvinfo : EIATTR_CBANK_PARAM_SIZE
	.align		4
.L_11:
        /*0018*/ 	.byte	0x03, 0x19
        /*001a*/ 	.short	0x0020


	//----- nvinfo : EIATTR_KPARAM_INFO
	.align		4
        /*001c*/ 	.byte	0x04, 0x17
        /*001e*/ 	.short	(.L_13 - .L_12)
.L_12:
        /*0020*/ 	.word	0x00000000
        /*0024*/ 	.short	0x0003
        /*0026*/ 	.short	0x0018
        /*0028*/ 	.byte	0x00, 0xf4, 0x21, 0x00


	//----- nvinfo : EIATTR_KPARAM_INFO
	.align		4
.L_13:
        /*002c*/ 	.byte	0x04, 0x17
        /*002e*/ 	.short	(.L_15 - .L_14)
.L_14:
        /*0030*/ 	.word	0x00000000
        /*0034*/ 	.short	0x0002
        /*0036*/ 	.short	0x0010
        /*0038*/ 	.byte	0x00, 0xf0, 0x11, 0x00


	//----- nvinfo : EIATTR_KPARAM_INFO
	.align		4
.L_15:
        /*003c*/ 	.byte	0x04, 0x17
        /*003e*/ 	.short	(.L_17 - .L_16)
.L_16:
        /*0040*/ 	.word	0x00000000
        /*0044*/ 	.short	0x0001
        /*0046*/ 	.short	0x0008
        /*0048*/ 	.byte	0x00, 0xf4, 0x21, 0x00


	//----- nvinfo : EIATTR_KPARAM_INFO
	.align		4
.L_17:
        /*004c*/ 	.byte	0x04, 0x17
        /*004e*/ 	.short	(.L_19 - .L_18)
.L_18:
        /*0050*/ 	.word	0x00000000
        /*0054*/ 	.short	0x0000
        /*0056*/ 	.short	0x0000
        /*0058*/ 	.byte	0x00, 0xf4, 0x21, 0x00


	//----- nvinfo : EIATTR_MAXREG_COUNT
	.align		4
.L_19:
        /*005c*/ 	.byte	0x03, 0x1b
        /*005e*/ 	.short	0x00ff


	//----- nvinfo : EIATTR_EXIT_INSTR_OFFSETS
	.align		4
        /*0060*/ 	.byte	0x04, 0x1c
        /*0062*/ 	.short	(.L_21 - .L_20)


	//   ....[0]....
.L_20:
        /*0064*/ 	.word	0x000000e0


	//----- nvinfo : EIATTR_REQNTID
	.align		4
.L_21:
        /*0068*/ 	.byte	0x04, 0x10
        /*006a*/ 	.short	(.L_23 - .L_22)
.L_22:
        /*006c*/ 	.word	0x00000100
        /*0070*/ 	.word	0x00000001
        /*0074*/ 	.word	0x00000001
.L_23:


//--------------------- .nv.callgraph             --------------------------
	.section	.nv.callgraph,"",@"SHT_CUDA_CALLGRAPH"
	.align	4
	.sectionentsize	8
	.align		4
        /*0000*/ 	.word	0x00000000
	.align		4
        /*0004*/ 	.word	0xffffffff
	.align		4
        /*0008*/ 	.word	0x00000000
	.align		4
        /*000c*/ 	.word	0xfffffffe
	.align		4
        /*0010*/ 	.word	0x00000000
	.align		4
        /*0014*/ 	.word	0xfffffffd
	.align		4
        /*0018*/ 	.word	0x00000000
	.align		4
        /*001c*/ 	.word	0xfffffffc


//--------------------- .nv.rel.action            --------------------------
	.section	.nv.rel.action,"",@"SHT_CUDA_RELOCINFO"
	.align	8
	.sectionentsize	8
        /*0000*/ 	.byte	0x73, 0x00, 0x00, 0x00, 0x00, 0x00, 0x00, 0x00, 0x00, 0x00, 0x00, 0x11, 0x25, 0x00, 0x05, 0x36


//--------------------- .nv.constant0.triton_poi_fused__to_copy_11 --------------------------
	.section	.nv.constant0.triton_poi_fused__to_copy_11,"a",@progbits
	.sectionflags	@""
	.align	4
.nv.constant0.triton_poi_fused__to_copy_11:
	.zero		384


//--------------------- .text.triton_poi_fused__to_copy_11 --------------------------
	.section	.text.triton_poi_fused__to_copy_11,"ax",@progbits
	.sectioninfo	@"SHI_REGISTERS=10"
	.align	128
        .global         triton_poi_fused__to_copy_11
        .type           triton_poi_fused__to_copy_11,@function
        .size           triton_poi_fused__to_copy_11,(.L_x_1 - triton_poi_fused__to_copy_11)
        .other          triton_poi_fused__to_copy_11,@"STO_CUDA_ENTRY STV_DEFAULT"
triton_poi_fused__to_copy_11:
.text.triton_poi_fused__to_copy_11:
[----:B------:R-:W-:Y:S02]  /*0000*/  MOV R1, c[0x0][0x28] ;  /* 0x00000a0000017a02 */ /* 0x000fe40000000f00 */
[----:B------:R-:W0:Y:S01]  /*0010*/  S2R R0, SR_TID.X ;  /* 0x0000000000007919 */ /* 0x000e220000002100 */
[----:B------:R-:W-:Y:S01]  /*0020*/  IMAD.MOV.U32 R5, RZ, RZ, 0x4 ;  /* 0x00000004ff057424 */ /* 0x000fe200078e00ff */
[----:B------:R-:W-:Y:S02]  /*0030*/  ULDC.64 UR4, c[0x0][0x118] ;  /* 0x0000460000047ab9 */ /* 0x000fe40000000a00 */
[----:B------:R-:W1:Y:S01]  /*0040*/  S2R R3, SR_CTAID.X ;  /* 0x0000000000037919 */ /* 0x000e620000002500 */
[----:B0-----:R-:W-:-:S04]  /*0050*/  SHF.L.U32 R0, R0, 0x1, RZ ;  /* 0x0000000100007819 */ /* 0x001fc800000006ff */
[----:B------:R-:W-:-:S04]  /*0060*/  LOP3.LUT R0, R0, 0x1fe, RZ, 0xc0, !PT ;  /* 0x000001fe00007812 */ /* 0x000fc800078ec0ff */
[----:B-1----:R-:W-:-:S05]  /*0070*/  LEA R0, R3, R0, 0x9 ;  /* 0x0000000003007211 */ /* 0x002fca00078e48ff */
[----:B------:R-:W-:-:S06]  /*0080*/  IMAD.WIDE R2, R0, R5, c[0x0][0x160] ;  /* 0x0000580000027625 */ /* 0x000fcc00078e0205 */
[----:B------:R-:W2:Y:S01]  /*0090*/  LDG.E.64 R2, [R2.64] ;  /* 0x0000000402027981 */ /* 0x000ea2000c1e1b00 */
[----:B------:R-:W-:-:S04]  /*00a0*/  IMAD.MOV.U32 R5, RZ, RZ, 0x2 ;  /* 0x00000002ff057424 */ /* 0x000fc800078e00ff */
[----:B------:R-:W-:Y:S01]  /*00b0*/  IMAD.WIDE R4, R0, R5, c[0x0][0x168] ;  /* 0x00005a0000047625 */ /* 0x000fe200078e0205 */
[----:B--2---:R-:W-:-:S05]  /*00c0*/  F2FP.BF16.PACK_AB R7, R3, R2 ;  /* 0x000000020307723e */ /* 0x004fca00000010ff */
[----:B------:R-:W-:Y:S01]  /*00d0*/  STG.E [R4.64], R7 ;  /* 0x0000000704007986 */ /* 0x000fe2000c101904 */
[----:B------:R-:W-:Y:S05]  /*00e0*/  EXIT ;  /* 0x000000000000794d */ /* 0x000fea0003800000 */
.L_x_0:
[----:B------:R-:W-:-:S00]  /*00f0*/  BRA `(.L_x_0) ;  /* 0xfffffff000007947 */ /* 0x000fc0000383ffff */
[----:B------:R-:W-:-:S00]  /*0100*/  NOP ;  /* 0x0000000000007918 */ /* 0x000fc00000000000 */
[----:B------:R-:W-:-:S00]  /*0110*/  NOP ;  /* 0x0000000000007918 */ /* 0x000fc00000000000 */
[----:B------:R-:W-:-:S00]  /*0120*/  NOP ;  /* 0x0000000000007918 */ /* 0x000fc00000000000 */
[----:B------:R-:W-:-:S00]  /*0130*/  NOP ;  /* 0x0000000000007918 */ /* 0x000fc00000000000 */
[----:B------:R-:W-:-:S00]  /*0140*/  NOP ;  /* 0x0000000000007918 */ /* 0x000fc00000000000 */
[----:B------:R-:W-:-:S00]  /*0150*/  NOP ;  /* 0x0000000000007918 */ /* 0x000fc00000000000 */
[----:B------:R-:W-:-:S00]  /*0160*/  NOP ;  /* 0x0000000000007918 */ /* 0x000fc00000000000 */
[----:B------:R-:W-:-:S00]  /*0170*/  NOP ;  /* 0x0000000000007918 */ /* 0x000fc00000000000 */
.L_x_1:
